//
// Generated by NVIDIA NVVM Compiler
//
// Compiler Build ID: CL-36424714
// Cuda compilation tools, release 13.0, V13.0.88
// Based on NVVM 20.0.0
//

.version 9.0
.target sm_100
.address_size 64

	// .globl	__raygen__rg

.visible .entry __raygen__rg()
{


	ret;

}
	// .globl	__miss__radiance
.visible .entry __miss__radiance()
{


	ret;

}
	// .globl	__miss__shadow
.visible .entry __miss__shadow()
{


	ret;

}
	// .globl	__closesthit__radiance
.visible .entry __closesthit__radiance()
{


	ret;

}
	// .globl	__closesthit__occlusion
.visible .entry __closesthit__occlusion()
{


	ret;

}


// ===== COMPILED SASS (sm_100) =====

	.target	sm_100

	.elftype	@"ET_EXEC"


//--------------------- .note.nv.tkinfo           --------------------------
	.section	.note.nv.tkinfo,"",@"SHT_NOTE"
	.sectionflags	@"SHF_NOTE_NV_TKINFO"
	.tkinfo
        /*0018*/ 	.word	0x00000002
        /*0030*/ 	.string	""
        /*0030*/ 	.string	"ptxas"
        /*0030*/ 	.string	"Cuda compilation tools, release 13.0, V13.0.88"
        /*0030*/ 	.string	"Build cuda_13.0.r13.0/compiler.36424714_0"
        /*0030*/ 	.string	"-arch sm_100 -m 64 "



//--------------------- .note.nv.cuinfo           --------------------------
	.section	.note.nv.cuinfo,"",@"SHT_NOTE"
	.sectionflags	@"SHF_NOTE_NV_CUINFO"
        /*0018*/ 	.short	0x0002
        /*001a*/ 	.short	0x0064
        /*001c*/ 	.short	0x0082
	.zero		2


//--------------------- .nv.info                  --------------------------
	.section	.nv.info,"",@"SHT_CUDA_INFO"
	.align	4


	//----- nvinfo : EIATTR_REGCOUNT
	.align		4
        /*0000*/ 	.byte	0x04, 0x2f
        /*0002*/ 	.short	(.L_1 - .L_0)
	.align		4
.L_0:
        /*0004*/ 	.word	index@(__raygen__rg)
        /*0008*/ 	.word	0x00000004


	//----- nvinfo : EIATTR_FRAME_SIZE
	.align		4
.L_1:
        /*000c*/ 	.byte	0x04, 0x11
        /*000e*/ 	.short	(.L_3 - .L_2)
	.align		4
.L_2:
        /*0010*/ 	.word	index@(__raygen__rg)
        /*0014*/ 	.word	0x00000000


	//----- nvinfo : EIATTR_REGCOUNT
	.align		4
.L_3:
        /*0018*/ 	.byte	0x04, 0x2f
        /*001a*/ 	.short	(.L_5 - .L_4)
	.align		4
.L_4:
        /*001c*/ 	.word	index@(__miss__radiance)
        /*0020*/ 	.word	0x00000004


	//----- nvinfo : EIATTR_FRAME_SIZE
	.align		4
.L_5:
        /*0024*/ 	.byte	0x04, 0x11
        /*0026*/ 	.short	(.L_7 - .L_6)
	.align		4
.L_6:
        /*0028*/ 	.word	index@(__miss__radiance)
        /*002c*/ 	.word	0x00000000


	//----- nvinfo : EIATTR_REGCOUNT
	.align		4
.L_7:
        /*0030*/ 	.byte	0x04, 0x2f
        /*0032*/ 	.short	(.L_9 - .L_8)
	.align		4
.L_8:
        /*0034*/ 	.word	index@(__miss__shadow)
        /*0038*/ 	.word	0x00000004


	//----- nvinfo : EIATTR_FRAME_SIZE
	.align		4
.L_9:
        /*003c*/ 	.byte	0x04, 0x11
        /*003e*/ 	.short	(.L_11 - .L_10)
	.align		4
.L_10:
        /*0040*/ 	.word	index@(__miss__shadow)
        /*0044*/ 	.word	0x00000000


	//----- nvinfo : EIATTR_REGCOUNT
	.align		4
.L_11:
        /*0048*/ 	.byte	0x04, 0x2f
        /*004a*/ 	.short	(.L_13 - .L_12)
	.align		4
.L_12:
        /*004c*/ 	.word	index@(__closesthit__radiance)
        /*0050*/ 	.word	0x00000004


	//----- nvinfo : EIATTR_FRAME_SIZE
	.align		4
.L_13:
        /*0054*/ 	.byte	0x04, 0x11
        /*0056*/ 	.short	(.L_15 - .L_14)
	.align		4
.L_14:
        /*0058*/ 	.word	index@(__closesthit__radiance)
        /*005c*/ 	.word	0x00000000


	//----- nvinfo : EIATTR_REGCOUNT
	.align		4
.L_15:
        /*0060*/ 	.byte	0x04, 0x2f
        /*0062*/ 	.short	(.L_17 - .L_16)
	.align		4
.L_16:
        /*0064*/ 	.word	index@(__closesthit__occlusion)
        /*0068*/ 	.word	0x00000004


	//----- nvinfo : EIATTR_FRAME_SIZE
	.align		4
.L_17:
        /*006c*/ 	.byte	0x04, 0x11
        /*006e*/ 	.short	(.L_19 - .L_18)
	.align		4
.L_18:
        /*0070*/ 	.word	index@(__closesthit__occlusion)
        /*0074*/ 	.word	0x00000000


	//----- nvinfo : EIATTR_MIN_STACK_SIZE
	.align		4
.L_19:
        /*0078*/ 	.byte	0x04, 0x12
        /*007a*/ 	.short	(.L_21 - .L_20)
	.align		4
.L_20:
        /*007c*/ 	.word	index@(__closesthit__occlusion)
        /*0080*/ 	.word	0x00000000


	//----- nvinfo : EIATTR_MIN_STACK_SIZE
	.align		4
.L_21:
        /*0084*/ 	.byte	0x04, 0x12
        /*0086*/ 	.short	(.L_23 - .L_22)
	.align		4
.L_22:
        /*0088*/ 	.word	index@(__closesthit__radiance)
        /*008c*/ 	.word	0x00000000


	//----- nvinfo : EIATTR_MIN_STACK_SIZE
	.align		4
.L_23:
        /*0090*/ 	.byte	0x04, 0x12
        /*0092*/ 	.short	(.L_25 - .L_24)
	.align		4
.L_24:
        /*0094*/ 	.word	index@(__miss__shadow)
        /*0098*/ 	.word	0x00000000


	//----- nvinfo : EIATTR_MIN_STACK_SIZE
	.align		4
.L_25:
        /*009c*/ 	.byte	0x04, 0x12
        /*009e*/ 	.short	(.L_27 - .L_26)
	.align		4
.L_26:
        /*00a0*/ 	.word	index@(__miss__radiance)
        /*00a4*/ 	.word	0x00000000


	//----- nvinfo : EIATTR_MIN_STACK_SIZE
	.align		4
.L_27:
        /*00a8*/ 	.byte	0x04, 0x12
        /*00aa*/ 	.short	(.L_29 - .L_28)
	.align		4
.L_28:
        /*00ac*/ 	.word	index@(__raygen__rg)
        /*00b0*/ 	.word	0x00000000
.L_29:


//--------------------- .nv.compat                --------------------------
	.section	.nv.compat,"",@"SHT_CUDA_COMPAT_INFO"
	.align	4
        /*0000*/ 	.byte	0x02, 0x09, 0x00, 0x00, 0x02, 0x02, 0x01, 0x00, 0x02, 0x05, 0x05, 0x00, 0x03, 0x07, 0x01, 0x01
        /*0010*/ 	.byte	0x02, 0x03, 0x00, 0x00, 0x02, 0x06, 0x01, 0x00, 0x04, 0x0b, 0x08, 0x00, 0x09, 0x00, 0x00, 0x00
        /*0020*/ 	.byte	0x00, 0x00, 0x00, 0x00


//--------------------- .nv.info.__closesthit__occlusion --------------------------
	.section	.nv.info.__closesthit__occlusion,"",@"SHT_CUDA_INFO"
	.sectionflags	@""
	.align	4


	//----- nvinfo : EIATTR_CUDA_API_VERSION
	.align		4
        /*0000*/ 	.byte	0x04, 0x37
        /*0002*/ 	.short	(.L_31 - .L_30)
.L_30:
        /*0004*/ 	.word	0x00000082


	//----- nvinfo : EIATTR_SPARSE_MMA_MASK
	.align		4
.L_31:
        /*0008*/ 	.byte	0x03, 0x50
        /*000a*/ 	.short	0x0000


	//----- nvinfo : EIATTR_MAXREG_COUNT
	.align		4
        /*000c*/ 	.byte	0x03, 0x1b
        /*000e*/ 	.short	0x00ff


	//----- nvinfo : EIATTR_MERCURY_ISA_VERSION
	.align		4
        /*0010*/ 	.byte	0x03, 0x5f
        /*0012*/ 	.short	0x0101


	//----- nvinfo : EIATTR_VRC_CTA_INIT_COUNT
	.align		4
        /*0014*/ 	.byte	0x02, 0x4a
	.zero		1
	.zero		1


	//----- nvinfo : EIATTR_EXIT_INSTR_OFFSETS
	.align		4
        /*0018*/ 	.byte	0x04, 0x1c
        /*001a*/ 	.short	(.L_33 - .L_32)


	//   ....[0]....
.L_32:
        /*001c*/ 	.word	0x00000010


	//----- nvinfo : EIATTR_SW_WAR
	.align		4
.L_33:
        /*0020*/ 	.byte	0x04, 0x36
        /*0022*/ 	.short	(.L_35 - .L_34)
.L_34:
        /*0024*/ 	.word	0x00000008
.L_35:


//--------------------- .nv.info.__closesthit__radiance --------------------------
	.section	.nv.info.__closesthit__radiance,"",@"SHT_CUDA_INFO"
	.sectionflags	@""
	.align	4


	//----- nvinfo : EIATTR_CUDA_API_VERSION
	.align		4
        /*0000*/ 	.byte	0x04, 0x37
        /*0002*/ 	.short	(.L_37 - .L_36)
.L_36:
        /*0004*/ 	.word	0x00000082


	//----- nvinfo : EIATTR_SPARSE_MMA_MASK
	.align		4
.L_37:
        /*0008*/ 	.byte	0x03, 0x50
        /*000a*/ 	.short	0x0000


	//----- nvinfo : EIATTR_MAXREG_COUNT
	.align		4
        /*000c*/ 	.byte	0x03, 0x1b
        /*000e*/ 	.short	0x00ff


	//----- nvinfo : EIATTR_MERCURY_ISA_VERSION
	.align		4
        /*0010*/ 	.byte	0x03, 0x5f
        /*0012*/ 	.short	0x0101


	//----- nvinfo : EIATTR_VRC_CTA_INIT_COUNT
	.align		4
        /*0014*/ 	.byte	0x02, 0x4a
	.zero		1
	.zero		1


	//----- nvinfo : EIATTR_EXIT_INSTR_OFFSETS
	.align		4
        /*0018*/ 	.byte	0x04, 0x1c
        /*001a*/ 	.short	(.L_39 - .L_38)


	//   ....[0]....
.L_38:
        /*001c*/ 	.word	0x00000010


	//----- nvinfo : EIATTR_SW_WAR
	.align		4
.L_39:
        /*0020*/ 	.byte	0x04, 0x36
        /*0022*/ 	.short	(.L_41 - .L_40)
.L_40:
        /*0024*/ 	.word	0x00000008
.L_41:


//--------------------- .nv.info.__miss__shadow   --------------------------
	.section	.nv.info.__miss__shadow,"",@"SHT_CUDA_INFO"
	.sectionflags	@""
	.align	4


	//----- nvinfo : EIATTR_CUDA_API_VERSION
	.align		4
        /*0000*/ 	.byte	0x04, 0x37
        /*0002*/ 	.short	(.L_43 - .L_42)
.L_42:
        /*0004*/ 	.word	0x00000082


	//----- nvinfo : EIATTR_SPARSE_MMA_MASK
	.align		4
.L_43:
        /*0008*/ 	.byte	0x03, 0x50
        /*000a*/ 	.short	0x0000


	//----- nvinfo : EIATTR_MAXREG_COUNT
	.align		4
        /*000c*/ 	.byte	0x03, 0x1b
        /*000e*/ 	.short	0x00ff


	//----- nvinfo : EIATTR_MERCURY_ISA_VERSION
	.align		4
        /*0010*/ 	.byte	0x03, 0x5f
        /*0012*/ 	.short	0x0101


	//----- nvinfo : EIATTR_VRC_CTA_INIT_COUNT
	.align		4
        /*0014*/ 	.byte	0x02, 0x4a
	.zero		1
	.zero		1


	//----- nvinfo : EIATTR_EXIT_INSTR_OFFSETS
	.align		4
        /*0018*/ 	.byte	0x04, 0x1c
        /*001a*/ 	.short	(.L_45 - .L_44)


	//   ....[0]....
.L_44:
        /*001c*/ 	.word	0x00000010


	//----- nvinfo : EIATTR_SW_WAR
	.align		4
.L_45:
        /*0020*/ 	.byte	0x04, 0x36
        /*0022*/ 	.short	(.L_47 - .L_46)
.L_46:
        /*0024*/ 	.word	0x00000008
.L_47:


//--------------------- .nv.info.__miss__radiance --------------------------
	.section	.nv.info.__miss__radiance,"",@"SHT_CUDA_INFO"
	.sectionflags	@""
	.align	4


	//----- nvinfo : EIATTR_CUDA_API_VERSION
	.align		4
        /*0000*/ 	.byte	0x04, 0x37
        /*0002*/ 	.short	(.L_49 - .L_48)
.L_48:
        /*0004*/ 	.word	0x00000082


	//----- nvinfo : EIATTR_SPARSE_MMA_MASK
	.align		4
.L_49:
        /*0008*/ 	.byte	0x03, 0x50
        /*000a*/ 	.short	0x0000


	//----- nvinfo : EIATTR_MAXREG_COUNT
	.align		4
        /*000c*/ 	.byte	0x03, 0x1b
        /*000e*/ 	.short	0x00ff


	//----- nvinfo : EIATTR_MERCURY_ISA_VERSION
	.align		4
        /*0010*/ 	.byte	0x03, 0x5f
        /*0012*/ 	.short	0x0101


	//----- nvinfo : EIATTR_VRC_CTA_INIT_COUNT
	.align		4
        /*0014*/ 	.byte	0x02, 0x4a
	.zero		1
	.zero		1


	//----- nvinfo : EIATTR_EXIT_INSTR_OFFSETS
	.align		4
        /*0018*/ 	.byte	0x04, 0x1c
        /*001a*/ 	.short	(.L_51 - .L_50)


	//   ....[0]....
.L_50:
        /*001c*/ 	.word	0x00000010


	//----- nvinfo : EIATTR_SW_WAR
	.align		4
.L_51:
        /*0020*/ 	.byte	0x04, 0x36
        /*0022*/ 	.short	(.L_53 - .L_52)
.L_52:
        /*0024*/ 	.word	0x00000008
.L_53:


//--------------------- .nv.info.__raygen__rg     --------------------------
	.section	.nv.info.__raygen__rg,"",@"SHT_CUDA_INFO"
	.sectionflags	@""
	.align	4


	//----- nvinfo : EIATTR_CUDA_API_VERSION
	.align		4
        /*0000*/ 	.byte	0x04, 0x37
        /*0002*/ 	.short	(.L_55 - .L_54)
.L_54:
        /*0004*/ 	.word	0x00000082


	//----- nvinfo : EIATTR_SPARSE_MMA_MASK
	.align		4
.L_55:
        /*0008*/ 	.byte	0x03, 0x50
        /*000a*/ 	.short	0x0000


	//----- nvinfo : EIATTR_MAXREG_COUNT
	.align		4
        /*000c*/ 	.byte	0x03, 0x1b
        /*000e*/ 	.short	0x00ff


	//----- nvinfo : EIATTR_MERCURY_ISA_VERSION
	.align		4
        /*0010*/ 	.byte	0x03, 0x5f
        /*0012*/ 	.short	0x0101


	//----- nvinfo : EIATTR_VRC_CTA_INIT_COUNT
	.align		4
        /*0014*/ 	.byte	0x02, 0x4a
	.zero		1
	.zero		1


	//----- nvinfo : EIATTR_EXIT_INSTR_OFFSETS
	.align		4
        /*0018*/ 	.byte	0x04, 0x1c
        /*001a*/ 	.short	(.L_57 - .L_56)


	//   ....[0]....
.L_56:
        /*001c*/ 	.word	0x00000010


	//----- nvinfo : EIATTR_SW_WAR
	.align		4
.L_57:
        /*0020*/ 	.byte	0x04, 0x36
        /*0022*/ 	.short	(.L_59 - .L_58)
.L_58:
        /*0024*/ 	.word	0x00000008
.L_59:


//--------------------- .nv.callgraph             --------------------------
	.section	.nv.callgraph,"",@"SHT_CUDA_CALLGRAPH"
	.align	4
	.sectionentsize	8
	.align		4
        /*0000*/ 	.word	0x00000000
	.align		4
        /*0004*/ 	.word	0xffffffff
	.align		4
        /*0008*/ 	.word	0x00000000
	.align		4
        /*000c*/ 	.word	0xfffffffe
	.align		4
        /*0010*/ 	.word	0x00000000
	.align		4
        /*0014*/ 	.word	0xfffffffd
	.align		4
        /*0018*/ 	.word	0x00000000
	.align		4
        /*001c*/ 	.word	0xfffffffc


//--------------------- .text.__closesthit__occlusion --------------------------
	.section	.text.__closesthit__occlusion,"ax",@progbits
	.align	128
        .global         __closesthit__occlusion
        .type           __closesthit__occlusion,@function
        .size           __closesthit__occlusion,(.L_x_5 - __closesthit__occlusion)
        .other          __closesthit__occlusion,@"STO_CUDA_ENTRY STV_DEFAULT"
__closesthit__occlusion:
.text.__closesthit__occlusion:
[----:B------:R-:W-:Y:S01]  /*0000*/  LDC R1, c[0x0][0x37c] ;  /* 0x0000df00ff017b82 */ /* 0x000fe20000000800 */
[----:B------:R-:W-:Y:S05]  /*0010*/  EXIT ;  /* 0x000000000000794d */ /* 0x000fea0003800000 */
.L_x_0:
[----:B------:R-:W-:-:S00]  /*0020*/  BRA `(.L_x_0) ;  /* 0xfffffffc00fc7947 */ /* 0x000fc0000383ffff */
[----:B------:R-:W-:-:S00]  /*0030*/  NOP ;  /* 0x0000000000007918 */ /* 0x000fc00000000000 */
        /* <DEDUP_REMOVED lines=12> */
.L_x_5:


//--------------------- .text.__closesthit__radiance --------------------------
	.section	.text.__closesthit__radiance,"ax",@progbits
	.align	128
        .global         __closesthit__radiance
        .type           __closesthit__radiance,@function
        .size           __closesthit__radiance,(.L_x_6 - __closesthit__radiance)
        .other          __closesthit__radiance,@"STO_CUDA_ENTRY STV_DEFAULT"
__closesthit__radiance:
.text.__closesthit__radiance:
[----:B------:R-:W-:Y:S01]  /*0000*/  LDC R1, c[0x0][0x37c] ;  /* 0x0000df00ff017b82 */ /* 0x000fe20000000800 */
[----:B------:R-:W-:Y:S05]  /*0010*/  EXIT ;  /* 0x000000000000794d */ /* 0x000fea0003800000 */
.L_x_1:
        /* <DEDUP_REMOVED lines=14> */
.L_x_6:


//--------------------- .text.__miss__shadow      --------------------------
	.section	.text.__miss__shadow,"ax",@progbits
	.align	128
        .global         __miss__shadow
        .type           __miss__shadow,@function
        .size           __miss__shadow,(.L_x_7 - __miss__shadow)
        .other          __miss__shadow,@"STO_CUDA_ENTRY STV_DEFAULT"
__miss__shadow:
.text.__miss__shadow:
[----:B------:R-:W-:Y:S01]  /*0000*/  LDC R1, c[0x0][0x37c] ;  /* 0x0000df00ff017b82 */ /* 0x000fe20000000800 */
[----:B------:R-:W-:Y:S05]  /*0010*/  EXIT ;  /* 0x000000000000794d */ /* 0x000fea0003800000 */
.L_x_2:
        /* <DEDUP_REMOVED lines=14> */
.L_x_7:


//--------------------- .text.__miss__radiance    --------------------------
	.section	.text.__miss__radiance,"ax",@progbits
	.align	128
        .global         __miss__radiance
        .type           __miss__radiance,@function
        .size           __miss__radiance,(.L_x_8 - __miss__radiance)
        .other          __miss__radiance,@"STO_CUDA_ENTRY STV_DEFAULT"
__miss__radiance:
.text.__miss__radiance:
[----:B------:R-:W-:Y:S01]  /*0000*/  LDC R1, c[0x0][0x37c] ;  /* 0x0000df00ff017b82 */ /* 0x000fe20000000800 */
[----:B------:R-:W-:Y:S05]  /*0010*/  EXIT ;  /* 0x000000000000794d */ /* 0x000fea0003800000 */
.L_x_3:
        /* <DEDUP_REMOVED lines=14> */
.L_x_8:


//--------------------- .text.__raygen__rg        --------------------------
	.section	.text.__raygen__rg,"ax",@progbits
	.align	128
        .global         __raygen__rg
        .type           __raygen__rg,@function
        .size           __raygen__rg,(.L_x_9 - __raygen__rg)
        .other          __raygen__rg,@"STO_CUDA_ENTRY STV_DEFAULT"
__raygen__rg:
.text.__raygen__rg:
[----:B------:R-:W-:Y:S01]  /*0000*/  LDC R1, c[0x0][0x37c] ;  /* 0x0000df00ff017b82 */ /* 0x000fe20000000800 */
[----:B------:R-:W-:Y:S05]  /*0010*/  EXIT ;  /* 0x000000000000794d */ /* 0x000fea0003800000 */
.L_x_4:
        /* <DEDUP_REMOVED lines=14> */
.L_x_9:


//--------------------- .nv.shared.reserved.0     --------------------------
	.section	.nv.shared.reserved.0,"aw",@nobits
	.weak		__nv_reservedSMEM_offset_0_alias
	.size		__nv_reservedSMEM_offset_0_alias, 0, 64
	.other		__nv_reservedSMEM_offset_0_alias,@"STO_CUDA_RESERVED_SHARED STV_DEFAULT"
__nv_reservedSMEM_offset_0_alias:
	.zero		0
	.zero		64


//--------------------- .nv.constant0.__closesthit__occlusion --------------------------
	.section	.nv.constant0.__closesthit__occlusion,"a",@progbits
	.sectionflags	@""
	.align	4
.nv.constant0.__closesthit__occlusion:
	.zero		896


//--------------------- .nv.constant0.__closesthit__radiance --------------------------
	.section	.nv.constant0.__closesthit__radiance,"a",@progbits
	.sectionflags	@""
	.align	4
.nv.constant0.__closesthit__radiance:
	.zero		896


//--------------------- .nv.constant0.__miss__shadow --------------------------
	.section	.nv.constant0.__miss__shadow,"a",@progbits
	.sectionflags	@""
	.align	4
.nv.constant0.__miss__shadow:
	.zero		896


//--------------------- .nv.constant0.__miss__radiance --------------------------
	.section	.nv.constant0.__miss__radiance,"a",@progbits
	.sectionflags	@""
	.align	4
.nv.constant0.__miss__radiance:
	.zero		896


//--------------------- .nv.constant0.__raygen__rg --------------------------
	.section	.nv.constant0.__raygen__rg,"a",@progbits
	.sectionflags	@""
	.align	4
.nv.constant0.__raygen__rg:
	.zero		896


//--------------------- SYMBOLS --------------------------

	.type		.nv.reservedSmem.offset0,@object
	.size		.nv.reservedSmem.offset0,0x4
